//
// Generated by NVIDIA NVVM Compiler
//
// Compiler Build ID: CL-36424714
// Cuda compilation tools, release 13.0, V13.0.88
// Based on NVVM 20.0.0
//

.version 9.0
.target sm_100
.address_size 64

	// .globl	_Z6incvecPfi

.visible .entry _Z6incvecPfi(
	.param .u64 .ptr .align 1 _Z6incvecPfi_param_0,
	.param .u32 _Z6incvecPfi_param_1
)
{
	.reg .pred 	%p<2>;
	.reg .b32 	%r<6>;
	.reg .b32 	%f<3>;
	.reg .b64 	%rd<5>;

	ld.param.u64 	%rd1, [_Z6incvecPfi_param_0];
	ld.param.u32 	%r2, [_Z6incvecPfi_param_1];
	mov.u32 	%r3, %ntid.x;
	mov.u32 	%r4, %ctaid.x;
	mov.u32 	%r5, %tid.x;
	mad.lo.s32 	%r1, %r3, %r4, %r5;
	setp.ge.s32 	%p1, %r1, %r2;
	@%p1 bra 	$L__BB0_2;
	cvta.to.global.u64 	%rd2, %rd1;
	mul.wide.s32 	%rd3, %r1, 4;
	add.s64 	%rd4, %rd2, %rd3;
	ld.global.f32 	%f1, [%rd4];
	add.f32 	%f2, %f1, 0f3F800000;
	st.global.f32 	[%rd4], %f2;
$L__BB0_2:
	ret;

}


// ===== COMPILED SASS (sm_100) =====

	.target	sm_100

	.elftype	@"ET_EXEC"


//--------------------- .note.nv.tkinfo           --------------------------
	.section	.note.nv.tkinfo,"",@"SHT_NOTE"
	.sectionflags	@"SHF_NOTE_NV_TKINFO"
	.tkinfo
        /*0018*/ 	.word	0x00000002
        /*0030*/ 	.string	""
        /*0030*/ 	.string	"ptxas"
        /*0030*/ 	.string	"Cuda compilation tools, release 13.0, V13.0.88"
        /*0030*/ 	.string	"Build cuda_13.0.r13.0/compiler.36424714_0"
        /*0030*/ 	.string	"-arch sm_100 -m 64 "



//--------------------- .note.nv.cuinfo           --------------------------
	.section	.note.nv.cuinfo,"",@"SHT_NOTE"
	.sectionflags	@"SHF_NOTE_NV_CUINFO"
        /*0018*/ 	.short	0x0002
        /*001a*/ 	.short	0x0064
        /*001c*/ 	.short	0x0082
	.zero		2


//--------------------- .nv.info                  --------------------------
	.section	.nv.info,"",@"SHT_CUDA_INFO"
	.align	4


	//----- nvinfo : EIATTR_REGCOUNT
	.align		4
        /*0000*/ 	.byte	0x04, 0x2f
        /*0002*/ 	.short	(.L_1 - .L_0)
	.align		4
.L_0:
        /*0004*/ 	.word	index@(_Z6incvecPfi)
        /*0008*/ 	.word	0x00000008


	//----- nvinfo : EIATTR_FRAME_SIZE
	.align		4
.L_1:
        /*000c*/ 	.byte	0x04, 0x11
        /*000e*/ 	.short	(.L_3 - .L_2)
	.align		4
.L_2:
        /*0010*/ 	.word	index@(_Z6incvecPfi)
        /*0014*/ 	.word	0x00000000


	//----- nvinfo : EIATTR_MIN_STACK_SIZE
	.align		4
.L_3:
        /*0018*/ 	.byte	0x04, 0x12
        /*001a*/ 	.short	(.L_5 - .L_4)
	.align		4
.L_4:
        /*001c*/ 	.word	index@(_Z6incvecPfi)
        /*0020*/ 	.word	0x00000000
.L_5:


//--------------------- .nv.compat                --------------------------
	.section	.nv.compat,"",@"SHT_CUDA_COMPAT_INFO"
	.align	4
        /*0000*/ 	.byte	0x02, 0x09, 0x00, 0x00, 0x02, 0x02, 0x01, 0x00, 0x02, 0x05, 0x05, 0x00, 0x03, 0x07, 0x01, 0x01
        /*0010*/ 	.byte	0x02, 0x03, 0x00, 0x00, 0x02, 0x06, 0x01, 0x00, 0x04, 0x0b, 0x08, 0x00, 0x09, 0x00, 0x00, 0x00
        /*0020*/ 	.byte	0x00, 0x00, 0x00, 0x00


//--------------------- .nv.info._Z6incvecPfi     --------------------------
	.section	.nv.info._Z6incvecPfi,"",@"SHT_CUDA_INFO"
	.sectionflags	@""
	.align	4


	//----- nvinfo : EIATTR_CUDA_API_VERSION
	.align		4
        /*0000*/ 	.byte	0x04, 0x37
        /*0002*/ 	.short	(.L_7 - .L_6)
.L_6:
        /*0004*/ 	.word	0x00000082


	//----- nvinfo : EIATTR_KPARAM_INFO
	.align		4
.L_7:
        /*0008*/ 	.byte	0x04, 0x17
        /*000a*/ 	.short	(.L_9 - .L_8)
.L_8:
        /*000c*/ 	.word	0x00000000
        /*0010*/ 	.short	0x0001
        /*0012*/ 	.short	0x0008
        /*0014*/ 	.byte	0x00, 0xf0, 0x11, 0x00


	//----- nvinfo : EIATTR_KPARAM_INFO
	.align		4
.L_9:
        /*0018*/ 	.byte	0x04, 0x17
        /*001a*/ 	.short	(.L_11 - .L_10)
.L_10:
        /*001c*/ 	.word	0x00000000
        /*0020*/ 	.short	0x0000
        /*0022*/ 	.short	0x0000
        /*0024*/ 	.byte	0x00, 0xf5, 0x21, 0x00


	//----- nvinfo : EIATTR_SPARSE_MMA_MASK
	.align		4
.L_11:
        /*0028*/ 	.byte	0x03, 0x50
        /*002a*/ 	.short	0x0000


	//----- nvinfo : EIATTR_MAXREG_COUNT
	.align		4
        /*002c*/ 	.byte	0x03, 0x1b
        /*002e*/ 	.short	0x00ff


	//----- nvinfo : EIATTR_MERCURY_ISA_VERSION
	.align		4
        /*0030*/ 	.byte	0x03, 0x5f
        /*0032*/ 	.short	0x0101


	//----- nvinfo : EIATTR_VRC_CTA_INIT_COUNT
	.align		4
        /*0034*/ 	.byte	0x02, 0x4a
	.zero		1
	.zero		1


	//----- nvinfo : EIATTR_EXIT_INSTR_OFFSETS
	.align		4
        /*0038*/ 	.byte	0x04, 0x1c
        /*003a*/ 	.short	(.L_13 - .L_12)


	//   ....[0]....
.L_12:
        /*003c*/ 	.word	0x00000070


	//   ....[1]....
        /*0040*/ 	.word	0x000000e0


	//----- nvinfo : EIATTR_CBANK_PARAM_SIZE
	.align		4
.L_13:
        /*0044*/ 	.byte	0x03, 0x19
        /*0046*/ 	.short	0x000c


	//----- nvinfo : EIATTR_PARAM_CBANK
	.align		4
        /*0048*/ 	.byte	0x04, 0x0a
        /*004a*/ 	.short	(.L_15 - .L_14)
	.align		4
.L_14:
        /*004c*/ 	.word	index@(.nv.constant0._Z6incvecPfi)
        /*0050*/ 	.short	0x0380
        /*0052*/ 	.short	0x000c


	//----- nvinfo : EIATTR_SW_WAR
	.align		4
.L_15:
        /*0054*/ 	.byte	0x04, 0x36
        /*0056*/ 	.short	(.L_17 - .L_16)
.L_16:
        /*0058*/ 	.word	0x00000008
.L_17:


//--------------------- .nv.callgraph             --------------------------
	.section	.nv.callgraph,"",@"SHT_CUDA_CALLGRAPH"
	.align	4
	.sectionentsize	8
	.align		4
        /*0000*/ 	.word	0x00000000
	.align		4
        /*0004*/ 	.word	0xffffffff
	.align		4
        /*0008*/ 	.word	0x00000000
	.align		4
        /*000c*/ 	.word	0xfffffffe
	.align		4
        /*0010*/ 	.word	0x00000000
	.align		4
        /*0014*/ 	.word	0xfffffffd
	.align		4
        /*0018*/ 	.word	0x00000000
	.align		4
        /*001c*/ 	.word	0xfffffffc


//--------------------- .text._Z6incvecPfi        --------------------------
	.section	.text._Z6incvecPfi,"ax",@progbits
	.align	128
        .global         _Z6incvecPfi
        .type           _Z6incvecPfi,@function
        .size           _Z6incvecPfi,(.L_x_1 - _Z6incvecPfi)
        .other          _Z6incvecPfi,@"STO_CUDA_ENTRY STV_DEFAULT"
_Z6incvecPfi:
.text._Z6incvecPfi:
[----:B------:R-:W-:Y:S01]  /*0000*/  LDC R1, c[0x0][0x37c] ;  /* 0x0000df00ff017b82 */ /* 0x000fe20000000800 */
[----:B------:R-:W0:Y:S01]  /*0010*/  S2R R5, SR_CTAID.X ;  /* 0x0000000000057919 */ /* 0x000e220000002500 */
[----:B------:R-:W0:Y:S01]  /*0020*/  LDCU UR4, c[0x0][0x360] ;  /* 0x00006c00ff0477ac */ /* 0x000e220008000800 */
[----:B------:R-:W0:Y:S01]  /*0030*/  S2R R0, SR_TID.X ;  /* 0x0000000000007919 */ /* 0x000e220000002100 */
[----:B------:R-:W1:Y:S01]  /*0040*/  LDCU UR5, c[0x0][0x388] ;  /* 0x00007100ff0577ac */ /* 0x000e620008000800 */
[----:B0-----:R-:W-:-:S05]  /*0050*/  IMAD R5, R5, UR4, R0 ;  /* 0x0000000405057c24 */ /* 0x001fca000f8e0200 */
[----:B-1----:R-:W-:-:S13]  /*0060*/  ISETP.GE.AND P0, PT, R5, UR5, PT ;  /* 0x0000000505007c0c */ /* 0x002fda000bf06270 */
[----:B------:R-:W-:Y:S05]  /*0070*/  @P0 EXIT ;  /* 0x000000000000094d */ /* 0x000fea0003800000 */
[----:B------:R-:W0:Y:S01]  /*0080*/  LDC.64 R2, c[0x0][0x380] ;  /* 0x0000e000ff027b82 */ /* 0x000e220000000a00 */
[----:B------:R-:W1:Y:S01]  /*0090*/  LDCU.64 UR4, c[0x0][0x358] ;  /* 0x00006b00ff0477ac */ /* 0x000e620008000a00 */
[----:B0-----:R-:W-:-:S05]  /*00a0*/  IMAD.WIDE R2, R5, 0x4, R2 ;  /* 0x0000000405027825 */ /* 0x001fca00078e0202 */
[----:B-1----:R-:W2:Y:S02]  /*00b0*/  LDG.E R0, desc[UR4][R2.64] ;  /* 0x0000000402007981 */ /* 0x002ea4000c1e1900 */
[----:B--2---:R-:W-:-:S05]  /*00c0*/  FADD R5, R0, 1 ;  /* 0x3f80000000057421 */ /* 0x004fca0000000000 */
[----:B------:R-:W-:Y:S01]  /*00d0*/  STG.E desc[UR4][R2.64], R5 ;  /* 0x0000000502007986 */ /* 0x000fe2000c101904 */
[----:B------:R-:W-:Y:S05]  /*00e0*/  EXIT ;  /* 0x000000000000794d */ /* 0x000fea0003800000 */
.L_x_0:
[----:B------:R-:W-:-:S00]  /*00f0*/  BRA `(.L_x_0) ;  /* 0xfffffffc00fc7947 */ /* 0x000fc0000383ffff */
[----:B------:R-:W-:-:S00]  /*0100*/  NOP ;  /* 0x0000000000007918 */ /* 0x000fc00000000000 */
[----:B------:R-:W-:-:S00]  /*0110*/  NOP ;  /* 0x0000000000007918 */ /* 0x000fc00000000000 */
[----:B------:R-:W-:-:S00]  /*0120*/  NOP ;  /* 0x0000000000007918 */ /* 0x000fc00000000000 */
[----:B------:R-:W-:-:S00]  /*0130*/  NOP ;  /* 0x0000000000007918 */ /* 0x000fc00000000000 */
[----:B------:R-:W-:-:S00]  /*0140*/  NOP ;  /* 0x0000000000007918 */ /* 0x000fc00000000000 */
[----:B------:R-:W-:-:S00]  /*0150*/  NOP ;  /* 0x0000000000007918 */ /* 0x000fc00000000000 */
[----:B------:R-:W-:-:S00]  /*0160*/  NOP ;  /* 0x0000000000007918 */ /* 0x000fc00000000000 */
[----:B------:R-:W-:-:S00]  /*0170*/  NOP ;  /* 0x0000000000007918 */ /* 0x000fc00000000000 */
.L_x_1:


//--------------------- .nv.shared.reserved.0     --------------------------
	.section	.nv.shared.reserved.0,"aw",@nobits
	.weak		__nv_reservedSMEM_offset_0_alias
	.size		__nv_reservedSMEM_offset_0_alias, 0, 64
	.other		__nv_reservedSMEM_offset_0_alias,@"STO_CUDA_RESERVED_SHARED STV_DEFAULT"
__nv_reservedSMEM_offset_0_alias:
	.zero		0
	.zero		64


//--------------------- .nv.constant0._Z6incvecPfi --------------------------
	.section	.nv.constant0._Z6incvecPfi,"a",@progbits
	.sectionflags	@""
	.align	4
.nv.constant0._Z6incvecPfi:
	.zero		908


//--------------------- SYMBOLS --------------------------

	.type		.nv.reservedSmem.offset0,@object
	.size		.nv.reservedSmem.offset0,0x4
